	.headerflags	@"EF_CUDA_TEXMODE_UNIFIED EF_CUDA_64BIT_ADDRESS EF_CUDA_ACCELERATORS EF_CUDA_SM90 EF_CUDA_VIRTUAL_SM(EF_CUDA_SM90)"
	.elftype	@"ET_EXEC"


//--------------------- .nv.info                  --------------------------
	.section	.nv.info,"",@"SHT_CUDA_INFO"
	.align	4


	//----- nvinfo : EIATTR_REGCOUNT
	.align		4
        /*0000*/ 	.byte	0x04, 0x2f
        /*0002*/ 	.short	(.L_1 - .L_0)
	.align		4
.L_0:
        /*0004*/ 	.word	index@(triton_poi_fused__to_copy_add_div_ne_sum_0)
        /*0008*/ 	.word	0x00000016


	//----- nvinfo : EIATTR_MIN_STACK_SIZE
	.align		4
.L_1:
        /*000c*/ 	.byte	0x04, 0x12
        /*000e*/ 	.short	(.L_3 - .L_2)
	.align		4
.L_2:
        /*0010*/ 	.word	index@(triton_poi_fused__to_copy_add_div_ne_sum_0)
        /*0014*/ 	.word	0x00000000


	//----- nvinfo : EIATTR_FRAME_SIZE
	.align		4
.L_3:
        /*0018*/ 	.byte	0x04, 0x11
        /*001a*/ 	.short	(.L_5 - .L_4)
	.align		4
.L_4:
        /*001c*/ 	.word	index@(triton_poi_fused__to_copy_add_div_ne_sum_0)
        /*0020*/ 	.word	0x00000000


	//----- nvinfo : EIATTR_MIN_STACK_SIZE
	.align		4
.L_5:
        /*0024*/ 	.byte	0x04, 0x12
        /*0026*/ 	.short	(.L_7 - .L_6)
	.align		4
.L_6:
        /*0028*/ 	.word	index@(triton_poi_fused__to_copy_add_div_ne_sum_0)
        /*002c*/ 	.word	0x00000000
.L_7:


//--------------------- .nv.info.triton_poi_fused__to_copy_add_div_ne_sum_0 --------------------------
	.section	.nv.info.triton_poi_fused__to_copy_add_div_ne_sum_0,"",@"SHT_CUDA_INFO"
	.sectionflags	@""
	.align	4


	//----- nvinfo : EIATTR_CUDA_API_VERSION
	.align		4
        /*0000*/ 	.byte	0x04, 0x37
        /*0002*/ 	.short	(.L_9 - .L_8)
.L_8:
        /*0004*/ 	.word	0x0000007c


	//----- nvinfo : EIATTR_KPARAM_INFO
	.align		4
.L_9:
        /*0008*/ 	.byte	0x04, 0x17
        /*000a*/ 	.short	(.L_11 - .L_10)
.L_10:
        /*000c*/ 	.word	0x00000000
        /*0010*/ 	.short	0x0002
        /*0012*/ 	.short	0x0010
        /*0014*/ 	.byte	0x00, 0xf0, 0x11, 0x00


	//----- nvinfo : EIATTR_KPARAM_INFO
	.align		4
.L_11:
        /*0018*/ 	.byte	0x04, 0x17
        /*001a*/ 	.short	(.L_13 - .L_12)
.L_12:
        /*001c*/ 	.word	0x00000000
        /*0020*/ 	.short	0x0001
        /*0022*/ 	.short	0x0008
        /*0024*/ 	.byte	0x00, 0xf4, 0x21, 0x00


	//----- nvinfo : EIATTR_KPARAM_INFO
	.align		4
.L_13:
        /*0028*/ 	.byte	0x04, 0x17
        /*002a*/ 	.short	(.L_15 - .L_14)
.L_14:
        /*002c*/ 	.word	0x00000000
        /*0030*/ 	.short	0x0000
        /*0032*/ 	.short	0x0000
        /*0034*/ 	.byte	0x00, 0xf4, 0x21, 0x00


	//----- nvinfo : EIATTR_SPARSE_MMA_MASK
	.align		4
.L_15:
        /*0038*/ 	.byte	0x03, 0x50
        /*003a*/ 	.short	0x0000


	//----- nvinfo : EIATTR_MAXREG_COUNT
	.align		4
        /*003c*/ 	.byte	0x03, 0x1b
        /*003e*/ 	.short	0x00ff


	//----- nvinfo : EIATTR_EXIT_INSTR_OFFSETS
	.align		4
        /*0040*/ 	.byte	0x04, 0x1c
        /*0042*/ 	.short	(.L_17 - .L_16)


	//   ....[0]....
.L_16:
        /*0044*/ 	.word	0x00000540


	//   ....[1]....
        /*0048*/ 	.word	0x00000560


	//----- nvinfo : EIATTR_REQNTID
	.align		4
.L_17:
        /*004c*/ 	.byte	0x04, 0x10
        /*004e*/ 	.short	(.L_19 - .L_18)
.L_18:
        /*0050*/ 	.word	0x00000020
        /*0054*/ 	.word	0x00000001
        /*0058*/ 	.word	0x00000001


	//----- nvinfo : EIATTR_CBANK_PARAM_SIZE
	.align		4
.L_19:
        /*005c*/ 	.byte	0x03, 0x19
        /*005e*/ 	.short	0x0014


	//----- nvinfo : EIATTR_PARAM_CBANK
	.align		4
        /*0060*/ 	.byte	0x04, 0x0a
        /*0062*/ 	.short	(.L_21 - .L_20)
	.align		4
.L_20:
        /*0064*/ 	.word	index@(.nv.constant0.triton_poi_fused__to_copy_add_div_ne_sum_0)
        /*0068*/ 	.short	0x0210
        /*006a*/ 	.short	0x0014


	//----- nvinfo : EIATTR_SW_WAR
	.align		4
.L_21:
        /*006c*/ 	.byte	0x04, 0x36
        /*006e*/ 	.short	(.L_23 - .L_22)
.L_22:
        /*0070*/ 	.word	0x00000008
.L_23:


//--------------------- .nv.callgraph             --------------------------
	.section	.nv.callgraph,"",@"SHT_CUDA_CALLGRAPH"
	.align	4
	.sectionentsize	8
	.align		4
        /*0000*/ 	.word	0x00000000
	.align		4
        /*0004*/ 	.word	0xffffffff
	.align		4
        /*0008*/ 	.word	0x00000000
	.align		4
        /*000c*/ 	.word	0xfffffffe
	.align		4
        /*0010*/ 	.word	0x00000000
	.align		4
        /*0014*/ 	.word	0xfffffffd
	.align		4
        /*0018*/ 	.word	0x00000000
	.align		4
        /*001c*/ 	.word	0xfffffffc


//--------------------- .text.triton_poi_fused__to_copy_add_div_ne_sum_0 --------------------------
	.section	.text.triton_poi_fused__to_copy_add_div_ne_sum_0,"ax",@progbits
	.align	128
        .global         triton_poi_fused__to_copy_add_div_ne_sum_0
        .type           triton_poi_fused__to_copy_add_div_ne_sum_0,@function
        .size           triton_poi_fused__to_copy_add_div_ne_sum_0,(.L_x_1 - triton_poi_fused__to_copy_add_div_ne_sum_0)
        .other          triton_poi_fused__to_copy_add_div_ne_sum_0,@"STO_CUDA_ENTRY STV_DEFAULT"
triton_poi_fused__to_copy_add_div_ne_sum_0:
.text.triton_poi_fused__to_copy_add_div_ne_sum_0:
[----:B------:R-:W0:Y:S02]  /*0000*/  LDC R1, c[0x0][0x28] ;  /* 0x00000a00ff017b82 */ /* 0x000e240000000800 */
[----:B------:R-:W1:Y:S01]  /*0010*/  S2R R0, SR_TID.X ;  /* 0x0000000000007919 */ /* 0x000e620000002100 */
[----:B------:R-:W2:Y:S01]  /*0020*/  LDC.64 R16, c[0x0][0x210] ;  /* 0x00008400ff107b82 */ /* 0x000ea20000000a00 */
[----:B------:R-:W-:Y:S01]  /*0030*/  CS2R R4, SRZ ;  /* 0x0000000000047805 */ /* 0x000fe2000001ff00 */
[----:B------:R-:W-:Y:S01]  /*0040*/  ULDC.64 UR4, c[0x0][0x208] ;  /* 0x0000820000047ab9 */ /* 0x000fe20000000a00 */
[----:B------:R-:W3:Y:S01]  /*0050*/  S2R R19, SR_CTAID.X ;  /* 0x0000000000137919 */ /* 0x000ee20000002500 */
[----:B-1----:R-:W-:-:S05]  /*0060*/  IMAD.SHL.U32 R0, R0, 0x2, RZ ;  /* 0x0000000200007824 */ /* 0x002fca00078e00ff */
[----:B------:R-:W-:-:S05]  /*0070*/  LOP3.LUT R0, R0, 0x3e, RZ, 0xc0, !PT ;  /* 0x0000003e00007812 */ /* 0x000fca00078ec0ff */
[----:B---3--:R-:W-:-:S05]  /*0080*/  IMAD R19, R19, 0x40, R0 ;  /* 0x0000004013137824 */ /* 0x008fca00078e0200 */
[----:B------:R-:W-:Y:S02]  /*0090*/  SHF.R.S32.HI R0, RZ, 0x1f, R19 ;  /* 0x0000001fff007819 */ /* 0x000fe40000011413 */
[----:B------:R-:W-:Y:S02]  /*00a0*/  ISETP.GE.AND P0, PT, R19, 0x40, PT ;  /* 0x000000401300780c */ /* 0x000fe40003f06270 */
[----:B------:R-:W-:-:S05]  /*00b0*/  LEA.HI R0, R0, R19, RZ, 0x4 ;  /* 0x0000001300007211 */ /* 0x000fca00078f20ff */
[C---:B------:R-:W-:Y:S01]  /*00c0*/  IMAD.SHL.U32 R2, R0.reuse, 0x4, RZ ;  /* 0x0000000400027824 */ /* 0x040fe200078e00ff */
[----:B------:R-:W-:-:S04]  /*00d0*/  LOP3.LUT R0, R0, 0xfffffff0, RZ, 0xc0, !PT ;  /* 0xfffffff000007812 */ /* 0x000fc800078ec0ff */
[----:B------:R-:W-:-:S04]  /*00e0*/  LOP3.LUT R2, R2, 0xffffffc0, RZ, 0xc0, !PT ;  /* 0xffffffc002027812 */ /* 0x000fc800078ec0ff */
[----:B------:R-:W-:Y:S02]  /*00f0*/  IADD3 R7, R2, R19, -R0 ;  /* 0x0000001302077210 */ /* 0x000fe40007ffe800 */
[----:B------:R-:W-:-:S03]  /*0100*/  CS2R R2, SRZ ;  /* 0x0000000000027805 */ /* 0x000fc6000001ff00 */
[C---:B------:R-:W-:Y:S02]  /*0110*/  VIADD R13, R7.reuse, 0x10 ;  /* 0x00000010070d7836 */ /* 0x040fe40000000000 */
[----:B--2---:R-:W-:-:S04]  /*0120*/  IMAD.WIDE R10, R7, 0x4, R16 ;  /* 0x00000004070a7825 */ /* 0x004fc800078e0210 */
[--C-:B------:R-:W-:Y:S01]  /*0130*/  IMAD.WIDE R12, R13, 0x4, R16.reuse ;  /* 0x000000040d0c7825 */ /* 0x100fe200078e0210 */
[----:B------:R-:W2:Y:S03]  /*0140*/  @!P0 LDG.E.64 R2, desc[UR4][R10.64] ;  /* 0x000000040a028981 */ /* 0x000ea6000c1e1b00 */
[C---:B------:R-:W-:Y:S01]  /*0150*/  VIADD R15, R7.reuse, 0x20 ;  /* 0x00000020070f7836 */ /* 0x040fe20000000000 */
[----:B------:R-:W3:Y:S01]  /*0160*/  @!P0 LDG.E.64 R4, desc[UR4][R12.64] ;  /* 0x000000040c048981 */ /* 0x000ee2000c1e1b00 */
[----:B------:R-:W-:Y:S02]  /*0170*/  VIADD R7, R7, 0x30 ;  /* 0x0000003007077836 */ /* 0x000fe40000000000 */
[----:B------:R-:W-:Y:S01]  /*0180*/  IMAD.WIDE R14, R15, 0x4, R16 ;  /* 0x000000040f0e7825 */ /* 0x000fe200078e0210 */
[----:B------:R-:W-:-:S03]  /*0190*/  CS2R R8, SRZ ;  /* 0x0000000000087805 */ /* 0x000fc6000001ff00 */
[----:B------:R-:W-:Y:S01]  /*01a0*/  IMAD.WIDE R16, R7, 0x4, R16 ;  /* 0x0000000407107825 */ /* 0x000fe200078e0210 */
[----:B------:R-:W-:Y:S02]  /*01b0*/  CS2R R6, SRZ ;  /* 0x0000000000067805 */ /* 0x000fe4000001ff00 */
[----:B------:R-:W4:Y:S04]  /*01c0*/  @!P0 LDG.E.64 R8, desc[UR4][R14.64] ;  /* 0x000000040e088981 */ /* 0x000f28000c1e1b00 */
[----:B------:R-:W5:Y:S01]  /*01d0*/  @!P0 LDG.E.64 R6, desc[UR4][R16.64] ;  /* 0x0000000410068981 */ /* 0x000f62000c1e1b00 */
[----:B--2---:R-:W-:Y:S02]  /*01e0*/  FSETP.NEU.AND P1, PT, R2, RZ, PT ;  /* 0x000000ff0200720b */ /* 0x004fe40003f2d000 */
[----:B---3--:R-:W-:-:S02]  /*01f0*/  FSETP.NEU.AND P2, PT, R4, RZ, PT ;  /* 0x000000ff0400720b */ /* 0x008fc40003f4d000 */
[----:B------:R-:W-:Y:S02]  /*0200*/  SEL R0, RZ, 0x1fffe, !P1 ;  /* 0x0001fffeff007807 */ /* 0x000fe40004800000 */
[----:B------:R-:W-:Y:S02]  /*0210*/  SEL R11, RZ, 0x1, !P2 ;  /* 0x00000001ff0b7807 */ /* 0x000fe40005000000 */
[----:B------:R-:W-:Y:S02]  /*0220*/  FSETP.NEU.AND P3, PT, R3, RZ, PT ;  /* 0x000000ff0300720b */ /* 0x000fe40003f6d000 */
[----:B------:R-:W-:Y:S01]  /*0230*/  FSETP.NEU.AND P4, PT, R5, RZ, PT ;  /* 0x000000ff0500720b */ /* 0x000fe20003f8d000 */
[----:B------:R-:W-:Y:S01]  /*0240*/  IMAD.IADD R10, R0, 0x1, R11 ;  /* 0x00000001000a7824 */ /* 0x000fe200078e020b */
[----:B------:R-:W-:Y:S02]  /*0250*/  SEL R12, RZ, 0x1fffe, !P3 ;  /* 0x0001fffeff0c7807 */ /* 0x000fe40005800000 */
[----:B------:R-:W-:-:S02]  /*0260*/  SEL R13, RZ, 0x1, !P4 ;  /* 0x00000001ff0d7807 */ /* 0x000fc40006000000 */
[----:B----4-:R-:W-:Y:S02]  /*0270*/  FSETP.NEU.AND P1, PT, R8, RZ, PT ;  /* 0x000000ff0800720b */ /* 0x010fe40003f2d000 */
[----:B-----5:R-:W-:Y:S01]  /*0280*/  FSETP.NEU.AND P2, PT, R6, RZ, PT ;  /* 0x000000ff0600720b */ /* 0x020fe20003f4d000 */
[----:B------:R-:W-:Y:S01]  /*0290*/  IMAD.IADD R12, R12, 0x1, R13 ;  /* 0x000000010c0c7824 */ /* 0x000fe200078e020d */
[----:B------:R-:W-:Y:S02]  /*02a0*/  SEL R0, RZ, 0x4, !P1 ;  /* 0x00000004ff007807 */ /* 0x000fe40004800000 */
[----:B------:R-:W-:Y:S02]  /*02b0*/  SEL R11, RZ, 0x7fff8, !P2 ;  /* 0x0007fff8ff0b7807 */ /* 0x000fe40005000000 */
[----:B------:R-:W-:Y:S02]  /*02c0*/  LOP3.LUT R10, R10, 0x3, RZ, 0xc0, !PT ;  /* 0x000000030a0a7812 */ /* 0x000fe400078ec0ff */
[----:B------:R-:W-:-:S02]  /*02d0*/  FSETP.NEU.AND P1, PT, R9, RZ, PT ;  /* 0x000000ff0900720b */ /* 0x000fc40003f2d000 */
[----:B------:R-:W-:Y:S02]  /*02e0*/  FSETP.NEU.AND P2, PT, R7, RZ, PT ;  /* 0x000000ff0700720b */ /* 0x000fe40003f4d000 */
[----:B------:R-:W-:Y:S02]  /*02f0*/  IADD3 R0, R10, R11, R0 ;  /* 0x0000000b0a007210 */ /* 0x000fe40007ffe000 */
[----:B------:R-:W-:Y:S02]  /*0300*/  SEL R10, RZ, 0x4, !P1 ;  /* 0x00000004ff0a7807 */ /* 0x000fe40004800000 */
[----:B------:R-:W-:Y:S02]  /*0310*/  SEL R11, RZ, 0x7fff8, !P2 ;  /* 0x0007fff8ff0b7807 */ /* 0x000fe40005000000 */
[----:B------:R-:W-:-:S04]  /*0320*/  LOP3.LUT R12, R12, 0x3, RZ, 0xc0, !PT ;  /* 0x000000030c0c7812 */ /* 0x000fc800078ec0ff */
[----:B------:R-:W-:Y:S02]  /*0330*/  IADD3 R10, R12, R11, R10 ;  /* 0x0000000b0c0a7210 */ /* 0x000fe40007ffe00a */
[----:B------:R-:W-:Y:S02]  /*0340*/  LOP3.LUT R0, R0, 0xf, RZ, 0xc0, !PT ;  /* 0x0000000f00007812 */ /* 0x000fe400078ec0ff */
[----:B------:R-:W-:-:S04]  /*0350*/  LOP3.LUT R12, R10, 0xf, RZ, 0xc0, !PT ;  /* 0x0000000f0a0c7812 */ /* 0x000fc800078ec0ff */
[----:B------:R-:W1:Y:S08]  /*0360*/  POPC R0, R0 ;  /* 0x0000000000007309 */ /* 0x000e700000000000 */
[----:B------:R-:W2:Y:S08]  /*0370*/  POPC R12, R12 ;  /* 0x0000000c000c7309 */ /* 0x000eb00000000000 */
[----:B-1----:R-:W1:Y:S08]  /*0380*/  I2F.U16 R10, R0 ;  /* 0x00000000000a7306 */ /* 0x002e700000101000 */
[----:B--2---:R-:W2:Y:S01]  /*0390*/  I2F.U16 R11, R12 ;  /* 0x0000000c000b7306 */ /* 0x004ea20000101000 */
[----:B-1----:R-:W-:Y:S01]  /*03a0*/  FADD R14, R10, 1.0000000168623835264e-16 ;  /* 0x24e695950a0e7421 */ /* 0x002fe20000000000 */
[----:B--2---:R-:W-:-:S04]  /*03b0*/  FADD R15, R11, 1.0000000168623835264e-16 ;  /* 0x24e695950b0f7421 */ /* 0x004fc80000000000 */
[C---:B------:R-:W-:Y:S01]  /*03c0*/  FSETP.GT.AND P1, PT, |R14|.reuse, 8.50705917302346158658e+37, PT ;  /* 0x7e8000000e00780b */ /* 0x040fe20003f24200 */
[----:B------:R-:W1:Y:S01]  /*03d0*/  LDC.64 R10, c[0x0][0x218] ;  /* 0x00008600ff0a7b82 */ /* 0x000e620000000a00 */
[C---:B------:R-:W-:Y:S02]  /*03e0*/  FSETP.GT.AND P2, PT, |R15|.reuse, 8.50705917302346158658e+37, PT ;  /* 0x7e8000000f00780b */ /* 0x040fe40003f44200 */
[----:B------:R-:W-:Y:S02]  /*03f0*/  FSETP.GEU.AND P4, PT, |R15|, 1.175494350822287508e-38, PT ;  /* 0x008000000f00780b */ /* 0x000fe40003f8e200 */
[----:B------:R-:W-:Y:S01]  /*0400*/  FSETP.GEU.AND P3, PT, |R14|, 1.175494350822287508e-38, PT ;  /* 0x008000000e00780b */ /* 0x000fe20003f6e200 */
[----:B------:R-:W-:Y:S01]  /*0410*/  FADD R13, R4, R2 ;  /* 0x00000002040d7221 */ /* 0x000fe20000000000 */
[----:B------:R-:W-:-:S05]  /*0420*/  FADD R0, R5, R3 ;  /* 0x0000000305007221 */ /* 0x000fca0000000000 */
[----:B------:R-:W-:Y:S02]  /*0430*/  @P1 FMUL R14, R14, 0.25 ;  /* 0x3e8000000e0e1820 */ /* 0x000fe40000400000 */
[----:B------:R-:W-:-:S04]  /*0440*/  @P2 FMUL R15, R15, 0.25 ;  /* 0x3e8000000f0f2820 */ /* 0x000fc80000400000 */
[----:B------:R-:W-:Y:S01]  /*0450*/  @!P4 FMUL R15, R15, 16777216 ;  /* 0x4b8000000f0fc820 */ /* 0x000fe20000400000 */
[----:B------:R-:W-:Y:S01]  /*0460*/  @!P3 FMUL R14, R14, 16777216 ;  /* 0x4b8000000e0eb820 */ /* 0x000fe20000400000 */
[----:B------:R-:W-:Y:S01]  /*0470*/  FADD R13, R13, R8 ;  /* 0x000000080d0d7221 */ /* 0x000fe20000000000 */
[----:B------:R-:W-:Y:S02]  /*0480*/  FADD R0, R0, R9 ;  /* 0x0000000900007221 */ /* 0x000fe40000000000 */
[----:B------:R-:W2:Y:S01]  /*0490*/  MUFU.RCP R17, R14 ;  /* 0x0000000e00117308 */ /* 0x000ea20000001000 */
[----:B------:R-:W-:Y:S01]  /*04a0*/  FADD R6, R13, R6 ;  /* 0x000000060d067221 */ /* 0x000fe20000000000 */
[----:B------:R-:W-:-:S06]  /*04b0*/  FADD R0, R0, R7 ;  /* 0x0000000700007221 */ /* 0x000fcc0000000000 */
[----:B------:R-:W3:Y:S01]  /*04c0*/  MUFU.RCP R15, R15 ;  /* 0x0000000f000f7308 */ /* 0x000ee20000001000 */
[----:B------:R-:W-:Y:S01]  /*04d0*/  @P1 FMUL R6, R6, 0.25 ;  /* 0x3e80000006061820 */ /* 0x000fe20000400000 */
[----:B------:R-:W-:-:S03]  /*04e0*/  @P2 FMUL R0, R0, 0.25 ;  /* 0x3e80000000002820 */ /* 0x000fc60000400000 */
[----:B------:R-:W-:Y:S01]  /*04f0*/  @!P3 FMUL R6, R6, 16777216 ;  /* 0x4b8000000606b820 */ /* 0x000fe20000400000 */
[----:B------:R-:W-:Y:S01]  /*0500*/  @!P4 FMUL R0, R0, 16777216 ;  /* 0x4b8000000000c820 */ /* 0x000fe20000400000 */
[----:B-1----:R-:W-:-:S04]  /*0510*/  IMAD.WIDE R2, R19, 0x4, R10 ;  /* 0x0000000413027825 */ /* 0x002fc800078e020a */
[----:B--2---:R-:W-:Y:S01]  /*0520*/  FMUL R6, R17, R6 ;  /* 0x0000000611067220 */ /* 0x004fe20000400000 */
[----:B---3--:R-:W-:Y:S01]  /*0530*/  FMUL R7, R15, R0 ;  /* 0x000000000f077220 */ /* 0x008fe20000400000 */
[----:B------:R-:W-:Y:S06]  /*0540*/  @P0 EXIT ;  /* 0x000000000000094d */ /* 0x000fec0003800000 */
[----:B------:R-:W-:Y:S01]  /*0550*/  STG.E.64 desc[UR4][R2.64], R6 ;  /* 0x0000000602007986 */ /* 0x000fe2000c101b04 */
[----:B------:R-:W-:Y:S05]  /*0560*/  EXIT ;  /* 0x000000000000794d */ /* 0x000fea0003800000 */
.L_x_0:
[----:B------:R-:W-:-:S00]  /*0570*/  BRA `(.L_x_0) ;  /* 0xfffffffc00fc7947 */ /* 0x000fc0000383ffff */
[----:B------:R-:W-:-:S00]  /*0580*/  NOP ;  /* 0x0000000000007918 */ /* 0x000fc00000000000 */
[----:B------:R-:W-:-:S00]  /*0590*/  NOP ;  /* 0x0000000000007918 */ /* 0x000fc00000000000 */
[----:B------:R-:W-:-:S00]  /*05a0*/  NOP ;  /* 0x0000000000007918 */ /* 0x000fc00000000000 */
[----:B------:R-:W-:-:S00]  /*05b0*/  NOP ;  /* 0x0000000000007918 */ /* 0x000fc00000000000 */
[----:B------:R-:W-:-:S00]  /*05c0*/  NOP ;  /* 0x0000000000007918 */ /* 0x000fc00000000000 */
[----:B------:R-:W-:-:S00]  /*05d0*/  NOP ;  /* 0x0000000000007918 */ /* 0x000fc00000000000 */
[----:B------:R-:W-:-:S00]  /*05e0*/  NOP ;  /* 0x0000000000007918 */ /* 0x000fc00000000000 */
[----:B------:R-:W-:-:S00]  /*05f0*/  NOP ;  /* 0x0000000000007918 */ /* 0x000fc00000000000 */
.L_x_1:


//--------------------- .nv.constant0.triton_poi_fused__to_copy_add_div_ne_sum_0 --------------------------
	.section	.nv.constant0.triton_poi_fused__to_copy_add_div_ne_sum_0,"a",@progbits
	.sectionflags	@""
	.align	4
.nv.constant0.triton_poi_fused__to_copy_add_div_ne_sum_0:
	.zero		548
